//
// Generated by NVIDIA NVVM Compiler
//
// Compiler Build ID: CL-36424714
// Cuda compilation tools, release 13.0, V13.0.88
// Based on NVVM 20.0.0
//

.version 9.0
.target sm_100
.address_size 64

	// .globl	_Z2nePK6float3P6float4iii

.visible .entry _Z2nePK6float3P6float4iii(
	.param .u64 .ptr .align 1 _Z2nePK6float3P6float4iii_param_0,
	.param .u64 .ptr .align 1 _Z2nePK6float3P6float4iii_param_1,
	.param .u32 _Z2nePK6float3P6float4iii_param_2,
	.param .u32 _Z2nePK6float3P6float4iii_param_3,
	.param .u32 _Z2nePK6float3P6float4iii_param_4
)
{
	.reg .pred 	%p<54>;
	.reg .b32 	%r<15>;
	.reg .b32 	%f<160>;
	.reg .b64 	%rd<15>;

	ld.param.u64 	%rd7, [_Z2nePK6float3P6float4iii_param_0];
	ld.param.u64 	%rd6, [_Z2nePK6float3P6float4iii_param_1];
	ld.param.u32 	%r4, [_Z2nePK6float3P6float4iii_param_2];
	ld.param.u32 	%r5, [_Z2nePK6float3P6float4iii_param_3];
	ld.param.u32 	%r6, [_Z2nePK6float3P6float4iii_param_4];
	cvta.to.global.u64 	%rd1, %rd7;
	mov.u32 	%r7, %ctaid.x;
	mov.u32 	%r8, %ntid.x;
	mov.u32 	%r9, %tid.x;
	mad.lo.s32 	%r1, %r7, %r8, %r9;
	setp.ge.s32 	%p10, %r1, %r6;
	mov.f32 	%f156, 0f00000000;
	mov.f32 	%f157, 0f00000000;
	mov.f32 	%f158, 0f00000000;
	@%p10 bra 	$L__BB0_32;
	mul.wide.s32 	%rd8, %r1, 12;
	add.s64 	%rd2, %rd1, %rd8;
	ld.global.nc.f32 	%f1, [%rd2];
	ld.global.nc.f32 	%f2, [%rd2+4];
	add.s64 	%rd3, %rd2, 8;
	ld.global.nc.f32 	%f3, [%rd2+8];
	abs.f32 	%f61, %f3;
	setp.nan.f32 	%p11, %f61, %f61;
	mov.f32 	%f159, 0f00000000;
	@%p11 bra 	$L__BB0_31;
	div.s32 	%r3, %r1, %r4;
	mul.lo.s32 	%r10, %r3, %r4;
	sub.s32 	%r2, %r1, %r10;
	setp.lt.s32 	%p13, %r2, 2;
	mov.pred 	%p50, 0;
	@%p13 bra 	$L__BB0_5;
	ld.global.nc.f32 	%f4, [%rd2+-4];
	abs.f32 	%f62, %f4;
	setp.nan.f32 	%p15, %f62, %f62;
	@%p15 bra 	$L__BB0_5;
	sub.f32 	%f63, %f4, %f3;
	abs.f32 	%f64, %f63;
	setp.lt.f32 	%p50, %f64, 0f43480000;
$L__BB0_5:
	add.s32 	%r11, %r4, -1;
	setp.ge.s32 	%p17, %r2, %r11;
	mov.pred 	%p51, 0;
	@%p17 bra 	$L__BB0_8;
	ld.global.nc.f32 	%f5, [%rd2+20];
	abs.f32 	%f65, %f5;
	setp.nan.f32 	%p19, %f65, %f65;
	@%p19 bra 	$L__BB0_8;
	sub.f32 	%f66, %f5, %f3;
	abs.f32 	%f67, %f66;
	setp.lt.f32 	%p51, %f67, 0f43480000;
$L__BB0_8:
	setp.lt.s32 	%p21, %r3, 2;
	sub.s32 	%r12, %r1, %r4;
	mul.wide.s32 	%rd9, %r12, 12;
	add.s64 	%rd10, %rd1, %rd9;
	add.s64 	%rd4, %rd10, 8;
	mov.pred 	%p52, 0;
	@%p21 bra 	$L__BB0_11;
	ld.global.nc.f32 	%f6, [%rd4];
	abs.f32 	%f68, %f6;
	setp.nan.f32 	%p23, %f68, %f68;
	@%p23 bra 	$L__BB0_11;
	sub.f32 	%f69, %f6, %f3;
	abs.f32 	%f70, %f69;
	setp.lt.f32 	%p52, %f70, 0f43480000;
$L__BB0_11:
	add.s32 	%r13, %r5, -1;
	setp.ge.s32 	%p25, %r3, %r13;
	mul.wide.s32 	%rd11, %r4, 12;
	add.s64 	%rd5, %rd3, %rd11;
	mov.pred 	%p53, 0;
	@%p25 bra 	$L__BB0_14;
	ld.global.nc.f32 	%f7, [%rd5];
	abs.f32 	%f71, %f7;
	setp.nan.f32 	%p27, %f71, %f71;
	@%p27 bra 	$L__BB0_14;
	sub.f32 	%f72, %f7, %f3;
	abs.f32 	%f73, %f72;
	setp.lt.f32 	%p53, %f73, 0f43480000;
$L__BB0_14:
	and.pred  	%p28, %p50, %p51;
	not.pred 	%p29, %p28;
	@%p29 bra 	$L__BB0_16;
	ld.global.nc.f32 	%f75, [%rd2+12];
	ld.global.nc.f32 	%f76, [%rd2+-12];
	sub.f32 	%f142, %f75, %f76;
	ld.global.nc.f32 	%f77, [%rd2+16];
	ld.global.nc.f32 	%f78, [%rd2+-8];
	sub.f32 	%f141, %f77, %f78;
	ld.global.nc.f32 	%f79, [%rd2+20];
	ld.global.nc.f32 	%f80, [%rd2+-4];
	sub.f32 	%f140, %f79, %f80;
$L__BB0_16:
	not.pred 	%p30, %p51;
	and.pred  	%p31, %p50, %p30;
	not.pred 	%p32, %p31;
	@%p32 bra 	$L__BB0_18;
	ld.global.nc.f32 	%f81, [%rd2+-12];
	sub.f32 	%f142, %f1, %f81;
	ld.global.nc.f32 	%f82, [%rd2+-8];
	sub.f32 	%f141, %f2, %f82;
	ld.global.nc.f32 	%f83, [%rd2+-4];
	sub.f32 	%f140, %f3, %f83;
$L__BB0_18:
	not.pred 	%p33, %p50;
	and.pred  	%p34, %p51, %p33;
	not.pred 	%p35, %p34;
	@%p35 bra 	$L__BB0_20;
	ld.global.nc.f32 	%f84, [%rd2+12];
	sub.f32 	%f142, %f84, %f1;
	ld.global.nc.f32 	%f85, [%rd2+16];
	sub.f32 	%f141, %f85, %f2;
	ld.global.nc.f32 	%f86, [%rd2+20];
	sub.f32 	%f140, %f86, %f3;
$L__BB0_20:
	or.pred  	%p36, %p50, %p51;
	mov.f32 	%f159, 0f3F800000;
	not.pred 	%p37, %p36;
	@%p37 bra 	$L__BB0_31;
	and.pred  	%p38, %p52, %p53;
	not.pred 	%p39, %p38;
	@%p39 bra 	$L__BB0_23;
	ld.global.nc.f32 	%f92, [%rd4+-8];
	ld.global.nc.f32 	%f93, [%rd5+-8];
	sub.f32 	%f151, %f92, %f93;
	ld.global.nc.f32 	%f94, [%rd4+-4];
	ld.global.nc.f32 	%f95, [%rd5+-4];
	sub.f32 	%f150, %f94, %f95;
	ld.global.nc.f32 	%f96, [%rd4];
	ld.global.nc.f32 	%f97, [%rd5];
	sub.f32 	%f149, %f96, %f97;
$L__BB0_23:
	not.pred 	%p40, %p52;
	and.pred  	%p41, %p53, %p40;
	not.pred 	%p42, %p41;
	@%p42 bra 	$L__BB0_25;
	ld.global.nc.f32 	%f98, [%rd5+-8];
	sub.f32 	%f151, %f1, %f98;
	ld.global.nc.f32 	%f99, [%rd5+-4];
	sub.f32 	%f150, %f2, %f99;
	ld.global.nc.f32 	%f100, [%rd5];
	sub.f32 	%f149, %f3, %f100;
$L__BB0_25:
	not.pred 	%p9, %p53;
	and.pred  	%p43, %p52, %p9;
	not.pred 	%p44, %p43;
	@%p44 bra 	$L__BB0_27;
	ld.global.nc.f32 	%f101, [%rd4+-8];
	sub.f32 	%f151, %f101, %f1;
	ld.global.nc.f32 	%f102, [%rd4+-4];
	sub.f32 	%f150, %f102, %f2;
	ld.global.nc.f32 	%f103, [%rd4];
	sub.f32 	%f149, %f103, %f3;
$L__BB0_27:
	or.pred  	%p45, %p52, %p53;
	not.pred 	%p46, %p45;
	@%p46 bra 	$L__BB0_31;
	mul.f32 	%f109, %f141, %f149;
	mul.f32 	%f110, %f140, %f150;
	sub.f32 	%f44, %f109, %f110;
	mul.f32 	%f111, %f140, %f151;
	mul.f32 	%f112, %f142, %f149;
	sub.f32 	%f45, %f111, %f112;
	mul.f32 	%f113, %f142, %f150;
	mul.f32 	%f114, %f141, %f151;
	sub.f32 	%f46, %f113, %f114;
	abs.f32 	%f115, %f140;
	setp.gt.f32 	%p47, %f115, 0f3D23D70A;
	mov.f32 	%f159, 0f3F800000;
	@%p47 bra 	$L__BB0_30;
	abs.f32 	%f116, %f149;
	setp.leu.f32 	%p48, %f116, 0f3D23D70A;
	selp.u32 	%r14, 1, 0, %p9;
	cvt.rn.f32.u32 	%f117, %r14;
	selp.f32 	%f118, %f117, 0f3F800000, %p52;
	selp.f32 	%f119, %f118, 0f3F800000, %p51;
	selp.f32 	%f120, %f119, 0f3F800000, %p50;
	selp.f32 	%f159, %f120, 0f3F800000, %p48;
$L__BB0_30:
	mul.f32 	%f121, %f45, %f45;
	fma.rn.f32 	%f122, %f44, %f44, %f121;
	fma.rn.f32 	%f123, %f46, %f46, %f122;
	rsqrt.approx.f32 	%f124, %f123;
	mul.f32 	%f125, %f44, %f124;
	mul.f32 	%f126, %f45, %f124;
	mul.f32 	%f127, %f46, %f124;
	mul.f32 	%f128, %f2, %f126;
	fma.rn.f32 	%f129, %f1, %f125, %f128;
	fma.rn.f32 	%f130, %f3, %f127, %f129;
	setp.gt.f32 	%p49, %f130, 0f00000000;
	neg.f32 	%f131, %f125;
	neg.f32 	%f132, %f126;
	neg.f32 	%f133, %f127;
	selp.f32 	%f158, %f133, %f127, %p49;
	selp.f32 	%f157, %f132, %f126, %p49;
	selp.f32 	%f156, %f131, %f125, %p49;
$L__BB0_31:
	cvta.to.global.u64 	%rd12, %rd6;
	mul.wide.s32 	%rd13, %r1, 16;
	add.s64 	%rd14, %rd12, %rd13;
	st.global.v4.f32 	[%rd14], {%f156, %f157, %f158, %f159};
$L__BB0_32:
	ret;

}


// ===== COMPILED SASS (sm_100) =====

	.target	sm_100

	.elftype	@"ET_EXEC"


//--------------------- .note.nv.tkinfo           --------------------------
	.section	.note.nv.tkinfo,"",@"SHT_NOTE"
	.sectionflags	@"SHF_NOTE_NV_TKINFO"
	.tkinfo
        /*0018*/ 	.word	0x00000002
        /*0030*/ 	.string	""
        /*0030*/ 	.string	"ptxas"
        /*0030*/ 	.string	"Cuda compilation tools, release 13.0, V13.0.88"
        /*0030*/ 	.string	"Build cuda_13.0.r13.0/compiler.36424714_0"
        /*0030*/ 	.string	"-arch sm_100 -m 64 "



//--------------------- .note.nv.cuinfo           --------------------------
	.section	.note.nv.cuinfo,"",@"SHT_NOTE"
	.sectionflags	@"SHF_NOTE_NV_CUINFO"
        /*0018*/ 	.short	0x0002
        /*001a*/ 	.short	0x0064
        /*001c*/ 	.short	0x0082
	.zero		2


//--------------------- .nv.info                  --------------------------
	.section	.nv.info,"",@"SHT_CUDA_INFO"
	.align	4


	//----- nvinfo : EIATTR_REGCOUNT
	.align		4
        /*0000*/ 	.byte	0x04, 0x2f
        /*0002*/ 	.short	(.L_1 - .L_0)
	.align		4
.L_0:
        /*0004*/ 	.word	index@(_Z2nePK6float3P6float4iii)
        /*0008*/ 	.word	0x00000020


	//----- nvinfo : EIATTR_FRAME_SIZE
	.align		4
.L_1:
        /*000c*/ 	.byte	0x04, 0x11
        /*000e*/ 	.short	(.L_3 - .L_2)
	.align		4
.L_2:
        /*0010*/ 	.word	index@(_Z2nePK6float3P6float4iii)
        /*0014*/ 	.word	0x00000000


	//----- nvinfo : EIATTR_MIN_STACK_SIZE
	.align		4
.L_3:
        /*0018*/ 	.byte	0x04, 0x12
        /*001a*/ 	.short	(.L_5 - .L_4)
	.align		4
.L_4:
        /*001c*/ 	.word	index@(_Z2nePK6float3P6float4iii)
        /*0020*/ 	.word	0x00000000
.L_5:


//--------------------- .nv.compat                --------------------------
	.section	.nv.compat,"",@"SHT_CUDA_COMPAT_INFO"
	.align	4
        /*0000*/ 	.byte	0x02, 0x09, 0x00, 0x00, 0x02, 0x02, 0x01, 0x00, 0x02, 0x05, 0x05, 0x00, 0x03, 0x07, 0x01, 0x01
        /*0010*/ 	.byte	0x02, 0x03, 0x00, 0x00, 0x02, 0x06, 0x01, 0x00, 0x04, 0x0b, 0x08, 0x00, 0x01, 0x00, 0x00, 0x00
        /*0020*/ 	.byte	0x00, 0x00, 0x00, 0x00


//--------------------- .nv.info._Z2nePK6float3P6float4iii --------------------------
	.section	.nv.info._Z2nePK6float3P6float4iii,"",@"SHT_CUDA_INFO"
	.sectionflags	@""
	.align	4


	//----- nvinfo : EIATTR_CUDA_API_VERSION
	.align		4
        /*0000*/ 	.byte	0x04, 0x37
        /*0002*/ 	.short	(.L_7 - .L_6)
.L_6:
        /*0004*/ 	.word	0x00000082


	//----- nvinfo : EIATTR_KPARAM_INFO
	.align		4
.L_7:
        /*0008*/ 	.byte	0x04, 0x17
        /*000a*/ 	.short	(.L_9 - .L_8)
.L_8:
        /*000c*/ 	.word	0x00000000
        /*0010*/ 	.short	0x0004
        /*0012*/ 	.short	0x0018
        /*0014*/ 	.byte	0x00, 0xf0, 0x11, 0x00


	//----- nvinfo : EIATTR_KPARAM_INFO
	.align		4
.L_9:
        /*0018*/ 	.byte	0x04, 0x17
        /*001a*/ 	.short	(.L_11 - .L_10)
.L_10:
        /*001c*/ 	.word	0x00000000
        /*0020*/ 	.short	0x0003
        /*0022*/ 	.short	0x0014
        /*0024*/ 	.byte	0x00, 0xf0, 0x11, 0x00


	//----- nvinfo : EIATTR_KPARAM_INFO
	.align		4
.L_11:
        /*0028*/ 	.byte	0x04, 0x17
        /*002a*/ 	.short	(.L_13 - .L_12)
.L_12:
        /*002c*/ 	.word	0x00000000
        /*0030*/ 	.short	0x0002
        /*0032*/ 	.short	0x0010
        /*0034*/ 	.byte	0x00, 0xf0, 0x11, 0x00


	//----- nvinfo : EIATTR_KPARAM_INFO
	.align		4
.L_13:
        /*0038*/ 	.byte	0x04, 0x17
        /*003a*/ 	.short	(.L_15 - .L_14)
.L_14:
        /*003c*/ 	.word	0x00000000
        /*0040*/ 	.short	0x0001
        /*0042*/ 	.short	0x0008
        /*0044*/ 	.byte	0x00, 0xf5, 0x21, 0x00


	//----- nvinfo : EIATTR_KPARAM_INFO
	.align		4
.L_15:
        /*0048*/ 	.byte	0x04, 0x17
        /*004a*/ 	.short	(.L_17 - .L_16)
.L_16:
        /*004c*/ 	.word	0x00000000
        /*0050*/ 	.short	0x0000
        /*0052*/ 	.short	0x0000
        /*0054*/ 	.byte	0x00, 0xf5, 0x21, 0x00


	//----- nvinfo : EIATTR_SPARSE_MMA_MASK
	.align		4
.L_17:
        /*0058*/ 	.byte	0x03, 0x50
        /*005a*/ 	.short	0x0000


	//----- nvinfo : EIATTR_MAXREG_COUNT
	.align		4
        /*005c*/ 	.byte	0x03, 0x1b
        /*005e*/ 	.short	0x00ff


	//----- nvinfo : EIATTR_MERCURY_ISA_VERSION
	.align		4
        /*0060*/ 	.byte	0x03, 0x5f
        /*0062*/ 	.short	0x0101


	//----- nvinfo : EIATTR_VRC_CTA_INIT_COUNT
	.align		4
        /*0064*/ 	.byte	0x02, 0x4a
	.zero		1
	.zero		1


	//----- nvinfo : EIATTR_EXIT_INSTR_OFFSETS
	.align		4
        /*0068*/ 	.byte	0x04, 0x1c
        /*006a*/ 	.short	(.L_19 - .L_18)


	//   ....[0]....
.L_18:
        /*006c*/ 	.word	0x00000070


	//   ....[1]....
        /*0070*/ 	.word	0x00000b20


	//----- nvinfo : EIATTR_CRS_STACK_SIZE
	.align		4
.L_19:
        /*0074*/ 	.byte	0x04, 0x1e
        /*0076*/ 	.short	(.L_21 - .L_20)
.L_20:
        /*0078*/ 	.word	0x00000000


	//----- nvinfo : EIATTR_CBANK_PARAM_SIZE
	.align		4
.L_21:
        /*007c*/ 	.byte	0x03, 0x19
        /*007e*/ 	.short	0x001c


	//----- nvinfo : EIATTR_PARAM_CBANK
	.align		4
        /*0080*/ 	.byte	0x04, 0x0a
        /*0082*/ 	.short	(.L_23 - .L_22)
	.align		4
.L_22:
        /*0084*/ 	.word	index@(.nv.constant0._Z2nePK6float3P6float4iii)
        /*0088*/ 	.short	0x0380
        /*008a*/ 	.short	0x001c


	//----- nvinfo : EIATTR_SW_WAR
	.align		4
.L_23:
        /*008c*/ 	.byte	0x04, 0x36
        /*008e*/ 	.short	(.L_25 - .L_24)
.L_24:
        /*0090*/ 	.word	0x00000008
.L_25:


//--------------------- .nv.callgraph             --------------------------
	.section	.nv.callgraph,"",@"SHT_CUDA_CALLGRAPH"
	.align	4
	.sectionentsize	8
	.align		4
        /*0000*/ 	.word	0x00000000
	.align		4
        /*0004*/ 	.word	0xffffffff
	.align		4
        /*0008*/ 	.word	0x00000000
	.align		4
        /*000c*/ 	.word	0xfffffffe
	.align		4
        /*0010*/ 	.word	0x00000000
	.align		4
        /*0014*/ 	.word	0xfffffffd
	.align		4
        /*0018*/ 	.word	0x00000000
	.align		4
        /*001c*/ 	.word	0xfffffffc


//--------------------- .text._Z2nePK6float3P6float4iii --------------------------
	.section	.text._Z2nePK6float3P6float4iii,"ax",@progbits
	.align	128
        .global         _Z2nePK6float3P6float4iii
        .type           _Z2nePK6float3P6float4iii,@function
        .size           _Z2nePK6float3P6float4iii,(.L_x_11 - _Z2nePK6float3P6float4iii)
        .other          _Z2nePK6float3P6float4iii,@"STO_CUDA_ENTRY STV_DEFAULT"
_Z2nePK6float3P6float4iii:
.text._Z2nePK6float3P6float4iii:
[----:B------:R-:W-:Y:S01]  /*0000*/  LDC R1, c[0x0][0x37c] ;  /* 0x0000df00ff017b82 */ /* 0x000fe20000000800 */
[----:B------:R-:W0:Y:S07]  /*0010*/  S2R R3, SR_TID.X ;  /* 0x0000000000037919 */ /* 0x000e2e0000002100 */
[----:B------:R-:W0:Y:S01]  /*0020*/  S2UR UR4, SR_CTAID.X ;  /* 0x00000000000479c3 */ /* 0x000e220000002500 */
[----:B------:R-:W1:Y:S07]  /*0030*/  LDCU UR5, c[0x0][0x398] ;  /* 0x00007300ff0577ac */ /* 0x000e6e0008000800 */
[----:B------:R-:W0:Y:S02]  /*0040*/  LDC R0, c[0x0][0x360] ;  /* 0x0000d800ff007b82 */ /* 0x000e240000000800 */
[----:B0-----:R-:W-:-:S05]  /*0050*/  IMAD R0, R0, UR4, R3 ;  /* 0x0000000400007c24 */ /* 0x001fca000f8e0203 */
[----:B-1----:R-:W-:-:S13]  /*0060*/  ISETP.GE.AND P0, PT, R0, UR5, PT ;  /* 0x0000000500007c0c */ /* 0x002fda000bf06270 */
[----:B------:R-:W-:Y:S05]  /*0070*/  @P0 EXIT ;  /* 0x000000000000094d */ /* 0x000fea0003800000 */
[----:B------:R-:W0:Y:S01]  /*0080*/  LDC.64 R2, c[0x0][0x380] ;  /* 0x0000e000ff027b82 */ /* 0x000e220000000a00 */
[----:B------:R-:W1:Y:S01]  /*0090*/  LDCU.64 UR6, c[0x0][0x358] ;  /* 0x00006b00ff0677ac */ /* 0x000e620008000a00 */
[----:B0-----:R-:W-:-:S05]  /*00a0*/  IMAD.WIDE R12, R0, 0xc, R2 ;  /* 0x0000000c000c7825 */ /* 0x001fca00078e0202 */
[----:B-1----:R-:W2:Y:S01]  /*00b0*/  LDG.E.CONSTANT R10, desc[UR6][R12.64+0x8] ;  /* 0x000008060c0a7981 */ /* 0x002ea2000c1e9900 */
[----:B------:R-:W-:Y:S01]  /*00c0*/  IADD3 R8, P1, PT, R12, 0x8, RZ ;  /* 0x000000080c087810 */ /* 0x000fe20007f3e0ff */
[----:B------:R-:W-:Y:S01]  /*00d0*/  BSSY.RECONVERGENT B0, `(.L_x_0) ;  /* 0x00000a1000007945 */ /* 0x000fe20003800200 */
[----:B------:R-:W-:Y:S02]  /*00e0*/  CS2R R4, SRZ ;  /* 0x0000000000047805 */ /* 0x000fe4000001ff00 */
[----:B------:R-:W-:Y:S01]  /*00f0*/  CS2R R6, SRZ ;  /* 0x0000000000067805 */ /* 0x000fe2000001ff00 */
[----:B------:R-:W-:Y:S01]  /*0100*/  IMAD.X R9, RZ, RZ, R13, P1 ;  /* 0x000000ffff097224 */ /* 0x000fe200008e060d */
[----:B--2---:R-:W-:-:S13]  /*0110*/  FSETP.NAN.AND P0, PT, |R10|, |R10|, PT ;  /* 0x4000000a0a00720b */ /* 0x004fda0003f08200 */
[----:B------:R-:W-:Y:S05]  /*0120*/  @P0 BRA `(.L_x_1) ;  /* 0x00000008006c0947 */ /* 0x000fea0003800000 */
[----:B------:R-:W0:Y:S01]  /*0130*/  LDC R7, c[0x0][0x390] ;  /* 0x0000e400ff077b82 */ /* 0x000e220000000800 */
[----:B------:R-:W-:Y:S01]  /*0140*/  IABS R18, R0 ;  /* 0x0000000000127213 */ /* 0x000fe20000000000 */
[----:B------:R-:W-:Y:S01]  /*0150*/  BSSY.RECONVERGENT B1, `(.L_x_2) ;  /* 0x0000028000017945 */ /* 0x000fe20003800200 */
[----:B0-----:R-:W-:-:S04]  /*0160*/  IABS R16, R7 ;  /* 0x0000000700107213 */ /* 0x001fc80000000000 */
[----:B------:R-:W0:Y:S08]  /*0170*/  I2F.RP R11, R16 ;  /* 0x00000010000b7306 */ /* 0x000e300000209400 */
[----:B0-----:R-:W0:Y:S02]  /*0180*/  MUFU.RCP R11, R11 ;  /* 0x0000000b000b7308 */ /* 0x001e240000001000 */
[----:B0-----:R-:W-:-:S06]  /*0190*/  VIADD R14, R11, 0xffffffe ;  /* 0x0ffffffe0b0e7836 */ /* 0x001fcc0000000000 */
[----:B------:R0:W1:Y:S02]  /*01a0*/  F2I.FTZ.U32.TRUNC.NTZ R15, R14 ;  /* 0x0000000e000f7305 */ /* 0x000064000021f000 */
[----:B0-----:R-:W-:Y:S01]  /*01b0*/  IMAD.MOV.U32 R14, RZ, RZ, RZ ;  /* 0x000000ffff0e7224 */ /* 0x001fe200078e00ff */
[----:B-1----:R-:W-:-:S05]  /*01c0*/  IADD3 R17, PT, PT, RZ, -R15, RZ ;  /* 0x8000000fff117210 */ /* 0x002fca0007ffe0ff */
[----:B------:R-:W-:-:S04]  /*01d0*/  IMAD R17, R17, R16, RZ ;  /* 0x0000001011117224 */ /* 0x000fc800078e02ff */
[----:B------:R-:W-:Y:S01]  /*01e0*/  IMAD.HI.U32 R15, R15, R17, R14 ;  /* 0x000000110f0f7227 */ /* 0x000fe200078e000e */
[----:B------:R-:W-:-:S05]  /*01f0*/  MOV R17, R18 ;  /* 0x0000001200117202 */ /* 0x000fca0000000f00 */
[----:B------:R-:W-:-:S04]  /*0200*/  IMAD.HI.U32 R15, R15, R17, RZ ;  /* 0x000000110f0f7227 */ /* 0x000fc800078e00ff */
[----:B------:R-:W-:-:S04]  /*0210*/  IMAD.MOV R11, RZ, RZ, -R15 ;  /* 0x000000ffff0b7224 */ /* 0x000fc800078e0a0f */
[----:B------:R-:W-:-:S05]  /*0220*/  IMAD R11, R16, R11, R17 ;  /* 0x0000000b100b7224 */ /* 0x000fca00078e0211 */
[----:B------:R-:W-:-:S13]  /*0230*/  ISETP.GT.U32.AND P1, PT, R16, R11, PT ;  /* 0x0000000b1000720c */ /* 0x000fda0003f24070 */
[-C--:B------:R-:W-:Y:S01]  /*0240*/  @!P1 IADD3 R11, PT, PT, R11, -R16.reuse, RZ ;  /* 0x800000100b0b9210 */ /* 0x080fe20007ffe0ff */
[----:B------:R-:W-:Y:S01]  /*0250*/  @!P1 VIADD R15, R15, 0x1 ;  /* 0x000000010f0f9836 */ /* 0x000fe20000000000 */
[----:B------:R-:W-:Y:S02]  /*0260*/  ISETP.NE.AND P1, PT, R7, RZ, PT ;  /* 0x000000ff0700720c */ /* 0x000fe40003f25270 */
[----:B------:R-:W-:Y:S02]  /*0270*/  ISETP.GE.U32.AND P0, PT, R11, R16, PT ;  /* 0x000000100b00720c */ /* 0x000fe40003f06070 */
[----:B------:R-:W-:-:S04]  /*0280*/  LOP3.LUT R11, R0, R7, RZ, 0x3c, !PT ;  /* 0x00000007000b7212 */ /* 0x000fc800078e3cff */
[----:B------:R-:W-:-:S07]  /*0290*/  ISETP.GE.AND P2, PT, R11, RZ, PT ;  /* 0x000000ff0b00720c */ /* 0x000fce0003f46270 */
[----:B------:R-:W-:Y:S02]  /*02a0*/  @P0 IADD3 R15, PT, PT, R15, 0x1, RZ ;  /* 0x000000010f0f0810 */ /* 0x000fe40007ffe0ff */
[----:B------:R-:W-:-:S04]  /*02b0*/  PLOP3.LUT P0, PT, PT, PT, PT, 0x8, 0x80 ;  /* 0x000000000080781c */ /* 0x000fc80003f0e170 */
[----:B------:R-:W-:Y:S01]  /*02c0*/  @!P2 IMAD.MOV R15, RZ, RZ, -R15 ;  /* 0x000000ffff0fa224 */ /* 0x000fe200078e0a0f */
[----:B------:R-:W-:Y:S02]  /*02d0*/  @!P1 LOP3.LUT R15, RZ, R7, RZ, 0x33, !PT ;  /* 0x00000007ff0f9212 */ /* 0x000fe400078e33ff */
[----:B------:R-:W-:Y:S02]  /*02e0*/  PLOP3.LUT P1, PT, PT, PT, PT, 0x8, 0x80 ;  /* 0x000000000080781c */ /* 0x000fe40003f2e170 */
[C---:B------:R-:W-:Y:S02]  /*02f0*/  IADD3 R11, PT, PT, -R15.reuse, RZ, RZ ;  /* 0x000000ff0f0b7210 */ /* 0x040fe40007ffe1ff */
[----:B------:R-:W-:Y:S02]  /*0300*/  ISETP.GE.AND P3, PT, R15, 0x2, PT ;  /* 0x000000020f00780c */ /* 0x000fe40003f66270 */
[----:B------:R-:W-:Y:S01]  /*0310*/  PLOP3.LUT P2, PT, PT, PT, PT, 0x8, 0x80 ;  /* 0x000000000080781c */ /* 0x000fe20003f4e170 */
[----:B------:R-:W-:-:S02]  /*0320*/  IMAD R14, R7, R11, R0 ;  /* 0x0000000b070e7224 */ /* 0x000fc400078e0200 */
[----:B------:R-:W-:-:S03]  /*0330*/  VIADD R11, R7, 0xffffffff ;  /* 0xffffffff070b7836 */ /* 0x000fc60000000000 */
[C---:B------:R-:W-:Y:S02]  /*0340*/  ISETP.GE.AND P4, PT, R14.reuse, 0x2, PT ;  /* 0x000000020e00780c */ /* 0x040fe40003f86270 */
[----:B------:R-:W-:Y:S02]  /*0350*/  ISETP.GE.AND P5, PT, R14, R11, PT ;  /* 0x0000000b0e00720c */ /* 0x000fe40003fa6270 */
[----:B------:R-:W-:-:S05]  /*0360*/  IADD3 R11, PT, PT, R0, -R7, RZ ;  /* 0x80000007000b7210 */ /* 0x000fca0007ffe0ff */
[----:B------:R-:W-:-:S04]  /*0370*/  IMAD.WIDE R2, R11, 0xc, R2 ;  /* 0x0000000c0b027825 */ /* 0x000fc800078e0202 */
[----:B------:R-:W-:Y:S05]  /*0380*/  @!P4 BRA `(.L_x_3) ;  /* 0x000000000010c947 */ /* 0x000fea0003800000 */
[----:B------:R-:W2:Y:S02]  /*0390*/  LDG.E.CONSTANT R11, desc[UR6][R12.64+-0x4] ;  /* 0xfffffc060c0b7981 */ /* 0x000ea4000c1e9900 */
[----:B--2---:R-:W-:-:S13]  /*03a0*/  FSETP.NAN.AND P4, PT, |R11|, |R11|, PT ;  /* 0x4000000b0b00720b */ /* 0x004fda0003f88200 */
[----:B------:R-:W-:-:S05]  /*03b0*/  @!P4 FADD R11, -R10, R11 ;  /* 0x0000000b0a0bc221 */ /* 0x000fca0000000100 */
[----:B------:R-:W-:-:S13]  /*03c0*/  @!P4 FSETP.LT.AND P2, PT, |R11|, 200, PT ;  /* 0x434800000b00c80b */ /* 0x000fda0003f41200 */
.L_x_3:
[----:B------:R-:W-:Y:S05]  /*03d0*/  BSYNC.RECONVERGENT B1 ;  /* 0x0000000000017941 */ /* 0x000fea0003800200 */
.L_x_2:
[----:B------:R-:W-:Y:S04]  /*03e0*/  BSSY.RECONVERGENT B1, `(.L_x_4) ;  /* 0x0000006000017945 */ /* 0x000fe80003800200 */
[----:B------:R-:W-:Y:S05]  /*03f0*/  @P5 BRA `(.L_x_5) ;  /* 0x0000000000105947 */ /* 0x000fea0003800000 */
[----:B------:R-:W2:Y:S02]  /*0400*/  LDG.E.CONSTANT R11, desc[UR6][R12.64+0x14] ;  /* 0x000014060c0b7981 */ /* 0x000ea4000c1e9900 */
[----:B--2---:R-:W-:-:S13]  /*0410*/  FSETP.NAN.AND P4, PT, |R11|, |R11|, PT ;  /* 0x4000000b0b00720b */ /* 0x004fda0003f88200 */
[----:B------:R-:W-:-:S05]  /*0420*/  @!P4 FADD R11, -R10, R11 ;  /* 0x0000000b0a0bc221 */ /* 0x000fca0000000100 */
[----:B------:R-:W-:-:S13]  /*0430*/  @!P4 FSETP.LT.AND P1, PT, |R11|, 200, PT ;  /* 0x434800000b00c80b */ /* 0x000fda0003f21200 */
.L_x_5:
[----:B------:R-:W-:Y:S05]  /*0440*/  BSYNC.RECONVERGENT B1 ;  /* 0x0000000000017941 */ /* 0x000fea0003800200 */
.L_x_4:
[----:B------:R-:W-:Y:S04]  /*0450*/  BSSY.RECONVERGENT B1, `(.L_x_6) ;  /* 0x0000006000017945 */ /* 0x000fe80003800200 */
[----:B------:R-:W-:Y:S05]  /*0460*/  @!P3 BRA `(.L_x_7) ;  /* 0x000000000010b947 */ /* 0x000fea0003800000 */
[----:B------:R-:W2:Y:S02]  /*0470*/  LDG.E.CONSTANT R11, desc[UR6][R2.64+0x8] ;  /* 0x00000806020b7981 */ /* 0x000ea4000c1e9900 */
[----:B--2---:R-:W-:-:S13]  /*0480*/  FSETP.NAN.AND P3, PT, |R11|, |R11|, PT ;  /* 0x4000000b0b00720b */ /* 0x004fda0003f68200 */
[----:B------:R-:W-:-:S05]  /*0490*/  @!P3 FADD R11, -R10, R11 ;  /* 0x0000000b0a0bb221 */ /* 0x000fca0000000100 */
[----:B------:R-:W-:-:S13]  /*04a0*/  @!P3 FSETP.LT.AND P0, PT, |R11|, 200, PT ;  /* 0x434800000b00b80b */ /* 0x000fda0003f01200 */
.L_x_7:
[----:B------:R-:W-:Y:S05]  /*04b0*/  BSYNC.RECONVERGENT B1 ;  /* 0x0000000000017941 */ /* 0x000fea0003800200 */
.L_x_6:
[----:B------:R-:W0:Y:S01]  /*04c0*/  LDCU UR4, c[0x0][0x394] ;  /* 0x00007280ff0477ac */ /* 0x000e220008000800 */
[----:B------:R-:W-:Y:S01]  /*04d0*/  BSSY.RECONVERGENT B1, `(.L_x_8) ;  /* 0x000000a000017945 */ /* 0x000fe20003800200 */
[----:B------:R-:W-:Y:S01]  /*04e0*/  PLOP3.LUT P3, PT, PT, PT, PT, 0x8, 0x80 ;  /* 0x000000000080781c */ /* 0x000fe20003f6e170 */
[----:B------:R-:W-:Y:S01]  /*04f0*/  IMAD.WIDE R8, R7, 0xc, R8 ;  /* 0x0000000c07087825 */ /* 0x000fe200078e0208 */
[----:B0-----:R-:W-:-:S06]  /*0500*/  UIADD3 UR4, UPT, UPT, UR4, -0x1, URZ ;  /* 0xffffffff04047890 */ /* 0x001fcc000fffe0ff */
[----:B------:R-:W-:-:S13]  /*0510*/  ISETP.GE.AND P4, PT, R15, UR4, PT ;  /* 0x000000040f007c0c */ /* 0x000fda000bf86270 */
[----:B------:R-:W-:Y:S05]  /*0520*/  @P4 BRA `(.L_x_9) ;  /* 0x0000000000104947 */ /* 0x000fea0003800000 */
[----:B------:R-:W2:Y:S02]  /*0530*/  LDG.E.CONSTANT R7, desc[UR6][R8.64] ;  /* 0x0000000608077981 */ /* 0x000ea4000c1e9900 */
[----:B--2---:R-:W-:-:S13]  /*0540*/  FSETP.NAN.AND P4, PT, |R7|, |R7|, PT ;  /* 0x400000070700720b */ /* 0x004fda0003f88200 */
[----:B------:R-:W-:-:S05]  /*0550*/  @!P4 FADD R7, -R10, R7 ;  /* 0x000000070a07c221 */ /* 0x000fca0000000100 */
[----:B------:R-:W-:-:S13]  /*0560*/  @!P4 FSETP.LT.AND P3, PT, |R7|, 200, PT ;  /* 0x434800000700c80b */ /* 0x000fda0003f61200 */
.L_x_9:
[----:B------:R-:W-:Y:S05]  /*0570*/  BSYNC.RECONVERGENT B1 ;  /* 0x0000000000017941 */ /* 0x000fea0003800200 */
.L_x_8:
[----:B------:R-:W-:Y:S01]  /*0580*/  PLOP3.LUT P5, PT, P2, P1, PT, 0x80, 0x8 ;  /* 0x000000000008781c */ /* 0x000fe200017a3070 */
[----:B------:R-:W2:Y:S01]  /*0590*/  LDG.E.CONSTANT R14, desc[UR6][R12.64+0x4] ;  /* 0x000004060c0e7981 */ /* 0x000ea2000c1e9900 */
[----:B------:R-:W-:Y:S02]  /*05a0*/  PLOP3.LUT P6, PT, P2, P1, PT, 0x20, 0x2 ;  /* 0x000000000002781c */ /* 0x000fe400017c2470 */
[----:B------:R-:W-:Y:S01]  /*05b0*/  PLOP3.LUT P4, PT, P1, P2, PT, 0x20, 0x2 ;  /* 0x000000000002781c */ /* 0x000fe20000f84470 */
[----:B------:R-:W3:Y:S08]  /*05c0*/  LDG.E.CONSTANT R11, desc[UR6][R12.64] ;  /* 0x000000060c0b7981 */ /* 0x000ef0000c1e9900 */
[----:B------:R-:W4:Y:S04]  /*05d0*/  @P5 LDG.E.CONSTANT R7, desc[UR6][R12.64+0xc] ;  /* 0x00000c060c075981 */ /* 0x000f28000c1e9900 */
[----:B------:R-:W4:Y:S04]  /*05e0*/  @P5 LDG.E.CONSTANT R18, desc[UR6][R12.64+-0xc] ;  /* 0xfffff4060c125981 */ /* 0x000f28000c1e9900 */
[----:B------:R-:W5:Y:S04]  /*05f0*/  @P5 LDG.E.CONSTANT R19, desc[UR6][R12.64+0x10] ;  /* 0x000010060c135981 */ /* 0x000f68000c1e9900 */
[----:B------:R-:W5:Y:S04]  /*0600*/  @P5 LDG.E.CONSTANT R20, desc[UR6][R12.64+-0x8] ;  /* 0xfffff8060c145981 */ /* 0x000f68000c1e9900 */
[----:B------:R-:W2:Y:S04]  /*0610*/  @P5 LDG.E.CONSTANT R21, desc[UR6][R12.64+0x14] ;  /* 0x000014060c155981 */ /* 0x000ea8000c1e9900 */
[----:B------:R-:W2:Y:S04]  /*0620*/  @P5 LDG.E.CONSTANT R22, desc[UR6][R12.64+-0x4] ;  /* 0xfffffc060c165981 */ /* 0x000ea8000c1e9900 */
[----:B------:R-:W3:Y:S04]  /*0630*/  @P6 LDG.E.CONSTANT R23, desc[UR6][R12.64+-0x8] ;  /* 0xfffff8060c176981 */ /* 0x000ee8000c1e9900 */
[----:B------:R-:W3:Y:S04]  /*0640*/  @P6 LDG.E.CONSTANT R25, desc[UR6][R12.64+-0x4] ;  /* 0xfffffc060c196981 */ /* 0x000ee8000c1e9900 */
[----:B------:R-:W3:Y:S04]  /*0650*/  @P6 LDG.E.CONSTANT R24, desc[UR6][R12.64+-0xc] ;  /* 0xfffff4060c186981 */ /* 0x000ee8000c1e9900 */
[----:B------:R-:W3:Y:S01]  /*0660*/  @P4 LDG.E.CONSTANT R27, desc[UR6][R12.64+0x14] ;  /* 0x000014060c1b4981 */ /* 0x000ee2000c1e9900 */
[----:B----4-:R-:W-:-:S03]  /*0670*/  @P5 FADD R15, R7, -R18 ;  /* 0x80000012070f5221 */ /* 0x010fc60000000000 */
[----:B------:R-:W4:Y:S04]  /*0680*/  @P4 LDG.E.CONSTANT R7, desc[UR6][R12.64+0x10] ;  /* 0x000010060c074981 */ /* 0x000f28000c1e9900 */
[----:B------:R-:W4:Y:S01]  /*0690*/  @P4 LDG.E.CONSTANT R18, desc[UR6][R12.64+0xc] ;  /* 0x00000c060c124981 */ /* 0x000f22000c1e9900 */
[----:B-----5:R-:W-:Y:S01]  /*06a0*/  @P5 FADD R17, R19, -R20 ;  /* 0x8000001413115221 */ /* 0x020fe20000000000 */
[----:B--2---:R-:W-:Y:S01]  /*06b0*/  @P5 FADD R16, -R22, R21 ;  /* 0x0000001516105221 */ /* 0x004fe20000000100 */
[----:B------:R-:W-:Y:S01]  /*06c0*/  PLOP3.LUT P5, PT, P2, P1, PT, 0xf8, 0x8f ;  /* 0x00000000008f781c */ /* 0x000fe200017a3f70 */
[----:B---3--:R-:W-:Y:S01]  /*06d0*/  @P6 FADD R17, R14, -R23 ;  /* 0x800000170e116221 */ /* 0x008fe20000000000 */
[C---:B------:R-:W-:Y:S01]  /*06e0*/  @P6 FADD R16, R10.reuse, -R25 ;  /* 0x800000190a106221 */ /* 0x040fe20000000000 */
[----:B------:R-:W-:Y:S01]  /*06f0*/  @P6 FADD R15, R11, -R24 ;  /* 0x800000180b0f6221 */ /* 0x000fe20000000000 */
[----:B------:R-:W-:Y:S01]  /*0700*/  @P4 FADD R16, -R10, R27 ;  /* 0x0000001b0a104221 */ /* 0x000fe20000000100 */
[----:B----4-:R-:W-:Y:S01]  /*0710*/  @P4 FADD R17, -R14, R7 ;  /* 0x000000070e114221 */ /* 0x010fe20000000100 */
[----:B------:R-:W-:-:S02]  /*0720*/  HFMA2 R7, -RZ, RZ, 1.875, 0 ;  /* 0x3f800000ff077431 */ /* 0x000fc400000001ff */
[----:B------:R-:W-:-:S05]  /*0730*/  @P4 FADD R15, -R11, R18 ;  /* 0x000000120b0f4221 */ /* 0x000fca0000000100 */
[----:B------:R-:W-:Y:S05]  /*0740*/  @!P5 BRA `(.L_x_1) ;  /* 0x0000000000e4d947 */ /* 0x000fea0003800000 */
[----:B------:R-:W-:-:S13]  /*0750*/  PLOP3.LUT P6, PT, P0, P3, PT, 0x80, 0x8 ;  /* 0x000000000008781c */ /* 0x000fda00007c7070 */
[----:B------:R-:W2:Y:S04]  /*0760*/  @P6 LDG.E.CONSTANT R23, desc[UR6][R2.64] ;  /* 0x0000000602176981 */ /* 0x000ea8000c1e9900 */
[----:B------:R-:W2:Y:S01]  /*0770*/  @P6 LDG.E.CONSTANT R26, desc[UR6][R8.64+-0x8] ;  /* 0xfffff806081a6981 */ /* 0x000ea2000c1e9900 */
[----:B------:R-:W-:Y:S02]  /*0780*/  PLOP3.LUT P5, PT, P3, P0, PT, 0x20, 0x2 ;  /* 0x000000000002781c */ /* 0x000fe40001fa0470 */
[----:B------:R-:W-:Y:S01]  /*0790*/  PLOP3.LUT P4, PT, P0, P3, PT, 0x20, 0x2 ;  /* 0x000000000002781c */ /* 0x000fe20000786470 */
[----:B------:R-:W3:Y:S04]  /*07a0*/  @P6 LDG.E.CONSTANT R21, desc[UR6][R2.64+0x4] ;  /* 0x0000040602156981 */ /* 0x000ee8000c1e9900 */
[----:B------:R-:W3:Y:S04]  /*07b0*/  @P6 LDG.E.CONSTANT R24, desc[UR6][R8.64+-0x4] ;  /* 0xfffffc0608186981 */ /* 0x000ee8000c1e9900 */
[----:B------:R-:W4:Y:S04]  /*07c0*/  @P6 LDG.E.CONSTANT R19, desc[UR6][R2.64+0x8] ;  /* 0x0000080602136981 */ /* 0x000f28000c1e9900 */
[----:B------:R-:W4:Y:S04]  /*07d0*/  @P6 LDG.E.CONSTANT R22, desc[UR6][R8.64] ;  /* 0x0000000608166981 */ /* 0x000f28000c1e9900 */
[----:B------:R-:W5:Y:S04]  /*07e0*/  @P5 LDG.E.CONSTANT R20, desc[UR6][R8.64+-0x8] ;  /* 0xfffff80608145981 */ /* 0x000f68000c1e9900 */
[----:B------:R-:W5:Y:S04]  /*07f0*/  @P5 LDG.E.CONSTANT R25, desc[UR6][R8.64] ;  /* 0x0000000608195981 */ /* 0x000f68000c1e9900 */
[----:B------:R-:W5:Y:S04]  /*0800*/  @P4 LDG.E.CONSTANT R27, desc[UR6][R2.64+0x4] ;  /* 0x00000406021b4981 */ /* 0x000f68000c1e9900 */
[----:B------:R-:W5:Y:S01]  /*0810*/  @P4 LDG.E.CONSTANT R29, desc[UR6][R2.64+0x8] ;  /* 0x00000806021d4981 */ /* 0x000f62000c1e9900 */
[----:B--2---:R-:W-:-:S03]  /*0820*/  @P6 FADD R13, R23, -R26 ;  /* 0x8000001a170d6221 */ /* 0x004fc60000000000 */
[----:B------:R-:W2:Y:S04]  /*0830*/  @P5 LDG.E.CONSTANT R23, desc[UR6][R8.64+-0x4] ;  /* 0xfffffc0608175981 */ /* 0x000ea8000c1e9900 */
[----:B------:R-:W2:Y:S01]  /*0840*/  @P4 LDG.E.CONSTANT R26, desc[UR6][R2.64] ;  /* 0x00000006021a4981 */ /* 0x000ea2000c1e9900 */
[----:B---3--:R-:W-:Y:S01]  /*0850*/  @P6 FADD R18, R21, -R24 ;  /* 0x8000001815126221 */ /* 0x008fe20000000000 */
[----:B----4-:R-:W-:Y:S01]  /*0860*/  @P6 FADD R12, R19, -R22 ;  /* 0x80000016130c6221 */ /* 0x010fe20000000000 */
[----:B------:R-:W-:Y:S01]  /*0870*/  PLOP3.LUT P6, PT, P0, P3, PT, 0xf8, 0x8f ;  /* 0x00000000008f781c */ /* 0x000fe200007c7f70 */
[C---:B-----5:R-:W-:Y:S01]  /*0880*/  @P5 FADD R13, R11.reuse, -R20 ;  /* 0x800000140b0d5221 */ /* 0x060fe20000000000 */
[C---:B------:R-:W-:Y:S01]  /*0890*/  @P5 FADD R12, R10.reuse, -R25 ;  /* 0x800000190a0c5221 */ /* 0x040fe20000000000 */
[----:B------:R-:W-:Y:S01]  /*08a0*/  @P4 FADD R12, -R10, R29 ;  /* 0x0000001d0a0c4221 */ /* 0x000fe20000000100 */
[C---:B--2---:R-:W-:Y:S01]  /*08b0*/  @P5 FADD R18, R14.reuse, -R23 ;  /* 0x800000170e125221 */ /* 0x044fe20000000000 */
[----:B------:R-:W-:Y:S01]  /*08c0*/  @P4 FADD R18, -R14, R27 ;  /* 0x0000001b0e124221 */ /* 0x000fe20000000100 */
[----:B------:R-:W-:-:S07]  /*08d0*/  @P4 FADD R13, -R11, R26 ;  /* 0x0000001a0b0d4221 */ /* 0x000fce0000000100 */
[----:B------:R-:W-:Y:S05]  /*08e0*/  @!P6 BRA `(.L_x_1) ;  /* 0x00000000007ce947 */ /* 0x000fea0003800000 */
[----:B------:R-:W-:Y:S01]  /*08f0*/  FMUL R2, R12, R15 ;  /* 0x0000000f0c027220 */ /* 0x000fe20000400000 */
[-C--:B------:R-:W-:Y:S01]  /*0900*/  FMUL R3, R18, R16.reuse ;  /* 0x0000001012037220 */ /* 0x080fe20000400000 */
[----:B------:R-:W-:Y:S02]  /*0910*/  FSETP.GT.AND P4, PT, |R16|, 0.039999999105930328369, PT ;  /* 0x3d23d70a1000780b */ /* 0x000fe40003f84200 */
[C---:B------:R-:W-:Y:S01]  /*0920*/  FFMA R5, R13.reuse, R16, -R2 ;  /* 0x000000100d057223 */ /* 0x040fe20000000802 */
[-C--:B------:R-:W-:Y:S01]  /*0930*/  FMUL R13, R13, R17.reuse ;  /* 0x000000110d0d7220 */ /* 0x080fe20000400000 */
[----:B------:R-:W-:Y:S02]  /*0940*/  FFMA R17, R12, R17, -R3 ;  /* 0x000000110c117223 */ /* 0x000fe40000000803 */
[----:B------:R-:W-:Y:S01]  /*0950*/  FMUL R2, R5, R5 ;  /* 0x0000000505027220 */ /* 0x000fe20000400000 */
[----:B------:R-:W-:-:S03]  /*0960*/  FFMA R13, R18, R15, -R13 ;  /* 0x0000000f120d7223 */ /* 0x000fc6000000080d */
[----:B------:R-:W-:-:S04]  /*0970*/  FFMA R2, R17, R17, R2 ;  /* 0x0000001111027223 */ /* 0x000fc80000000002 */
[----:B------:R-:W-:Y:S01]  /*0980*/  FFMA R3, R13, R13, R2 ;  /* 0x0000000d0d037223 */ /* 0x000fe20000000002 */
[----:B------:R-:W-:-:S04]  /*0990*/  @!P4 SEL R2, RZ, 0x1, P3 ;  /* 0x00000001ff02c807 */ /* 0x000fc80001800000 */
[----:B------:R-:W-:Y:S02]  /*09a0*/  FSETP.GEU.AND P5, PT, |R3|, 1.175494350822287508e-38, PT ;  /* 0x008000000300780b */ /* 0x000fe40003fae200 */
[----:B------:R-:W-:-:S04]  /*09b0*/  @!P4 I2FP.F32.U32 R2, R2 ;  /* 0x000000020002c245 */ /* 0x000fc80000201000 */
[----:B------:R-:W-:-:S04]  /*09c0*/  @!P4 FSEL R2, R2, 1, P0 ;  /* 0x3f8000000202c808 */ /* 0x000fc80000000000 */
[----:B------:R-:W-:Y:S02]  /*09d0*/  @!P4 FSEL R2, R2, 1, P1 ;  /* 0x3f8000000202c808 */ /* 0x000fe40000800000 */
[----:B------:R-:W-:Y:S01]  /*09e0*/  @!P4 FSETP.GT.AND P1, PT, |R12|, 0.039999999105930328369, PT ;  /* 0x3d23d70a0c00c80b */ /* 0x000fe20003f24200 */
[----:B------:R-:W-:Y:S01]  /*09f0*/  @!P5 FMUL R3, R3, 16777216 ;  /* 0x4b8000000303d820 */ /* 0x000fe20000400000 */
[----:B------:R-:W-:-:S03]  /*0a00*/  @!P4 FSEL R2, R2, 1, P2 ;  /* 0x3f8000000202c808 */ /* 0x000fc60001000000 */
[----:B------:R-:W0:Y:S01]  /*0a10*/  MUFU.RSQ R4, R3 ;  /* 0x0000000300047308 */ /* 0x000e220000001400 */
[----:B------:R-:W-:Y:S01]  /*0a20*/  @!P4 FSEL R7, R2, 1, !P1 ;  /* 0x3f8000000207c808 */ /* 0x000fe20004800000 */
[----:B0-----:R-:W-:-:S04]  /*0a30*/  @!P5 FMUL R4, R4, 4096 ;  /* 0x458000000404d820 */ /* 0x001fc80000400000 */
[-C--:B------:R-:W-:Y:S01]  /*0a40*/  FMUL R5, R5, R4.reuse ;  /* 0x0000000405057220 */ /* 0x080fe20000400000 */
[-C--:B------:R-:W-:Y:S01]  /*0a50*/  FMUL R8, R17, R4.reuse ;  /* 0x0000000411087220 */ /* 0x080fe20000400000 */
[----:B------:R-:W-:Y:S02]  /*0a60*/  FMUL R9, R13, R4 ;  /* 0x000000040d097220 */ /* 0x000fe40000400000 */
[----:B------:R-:W-:-:S04]  /*0a70*/  FMUL R14, R14, R5 ;  /* 0x000000050e0e7220 */ /* 0x000fc80000400000 */
[----:B------:R-:W-:-:S04]  /*0a80*/  FFMA R11, R11, R8, R14 ;  /* 0x000000080b0b7223 */ /* 0x000fc8000000000e */
[----:B------:R-:W-:-:S05]  /*0a90*/  FFMA R11, R10, R9, R11 ;  /* 0x000000090a0b7223 */ /* 0x000fca000000000b */
[----:B------:R-:W-:-:S04]  /*0aa0*/  FSETP.GT.AND P0, PT, R11, RZ, PT ;  /* 0x000000ff0b00720b */ /* 0x000fc80003f04000 */
[----:B------:R-:W-:Y:S02]  /*0ab0*/  FSEL R6, -R9, R9, P0 ;  /* 0x0000000909067208 */ /* 0x000fe40000000100 */
[----:B------:R-:W-:Y:S02]  /*0ac0*/  FSEL R5, -R5, R5, P0 ;  /* 0x0000000505057208 */ /* 0x000fe40000000100 */
[----:B------:R-:W-:-:S07]  /*0ad0*/  FSEL R4, -R8, R8, P0 ;  /* 0x0000000808047208 */ /* 0x000fce0000000100 */
.L_x_1:
[----:B------:R-:W-:Y:S05]  /*0ae0*/  BSYNC.RECONVERGENT B0 ;  /* 0x0000000000007941 */ /* 0x000fea0003800200 */
.L_x_0:
[----:B------:R-:W0:Y:S02]  /*0af0*/  LDC.64 R2, c[0x0][0x388] ;  /* 0x0000e200ff027b82 */ /* 0x000e240000000a00 */
[----:B0-----:R-:W-:-:S05]  /*0b00*/  IMAD.WIDE R2, R0, 0x10, R2 ;  /* 0x0000001000027825 */ /* 0x001fca00078e0202 */
[----:B------:R-:W-:Y:S01]  /*0b10*/  STG.E.128 desc[UR6][R2.64], R4 ;  /* 0x0000000402007986 */ /* 0x000fe2000c101d06 */
[----:B------:R-:W-:Y:S05]  /*0b20*/  EXIT ;  /* 0x000000000000794d */ /* 0x000fea0003800000 */
.L_x_10:
[----:B------:R-:W-:-:S00]  /*0b30*/  BRA `(.L_x_10) ;  /* 0xfffffffc00fc7947 */ /* 0x000fc0000383ffff */
[----:B------:R-:W-:-:S00]  /*0b40*/  NOP ;  /* 0x0000000000007918 */ /* 0x000fc00000000000 */
        /* <DEDUP_REMOVED lines=11> */
.L_x_11:


//--------------------- .nv.shared.reserved.0     --------------------------
	.section	.nv.shared.reserved.0,"aw",@nobits
	.weak		__nv_reservedSMEM_offset_0_alias
	.size		__nv_reservedSMEM_offset_0_alias, 0, 64
	.other		__nv_reservedSMEM_offset_0_alias,@"STO_CUDA_RESERVED_SHARED STV_DEFAULT"
__nv_reservedSMEM_offset_0_alias:
	.zero		0
	.zero		64


//--------------------- .nv.constant0._Z2nePK6float3P6float4iii --------------------------
	.section	.nv.constant0._Z2nePK6float3P6float4iii,"a",@progbits
	.sectionflags	@""
	.align	4
.nv.constant0._Z2nePK6float3P6float4iii:
	.zero		924


//--------------------- SYMBOLS --------------------------

	.type		.nv.reservedSmem.offset0,@object
	.size		.nv.reservedSmem.offset0,0x4
